//
// Generated by NVIDIA NVVM Compiler
//
// Compiler Build ID: CL-36424714
// Cuda compilation tools, release 13.0, V13.0.88
// Based on NVVM 20.0.0
//

.version 9.0
.target sm_100
.address_size 64

	// .globl	_Z10testKernelv
.extern .func  (.param .b32 func_retval0) vprintf
(
	.param .b64 vprintf_param_0,
	.param .b64 vprintf_param_1
)
;
.global .align 1 .b8 $str[16] = {83, 116, 97, 116, 105, 99, 32, 118, 97, 114, 58, 32, 37, 100, 10};

.visible .entry _Z10testKernelv()
{
	.local .align 8 .b8 	__local_depot0[8];
	.reg .b64 	%SP;
	.reg .b64 	%SPL;
	.reg .b32 	%r<4>;
	.reg .b64 	%rd<5>;

	mov.u64 	%SPL, __local_depot0;
	cvta.local.u64 	%SP, %SPL;
	add.u64 	%rd1, %SP, 0;
	add.u64 	%rd2, %SPL, 0;
	mov.b32 	%r1, 0;
	st.local.u32 	[%rd2], %r1;
	mov.u64 	%rd3, $str;
	cvta.global.u64 	%rd4, %rd3;
	{ // callseq 0, 0
	.param .b64 param0;
	st.param.b64 	[param0], %rd4;
	.param .b64 param1;
	st.param.b64 	[param1], %rd1;
	.param .b32 retval0;
	call.uni (retval0), 
	vprintf, 
	(
	param0, 
	param1
	);
	ld.param.b32 	%r2, [retval0];
	} // callseq 0
	ret;

}


// ===== COMPILED SASS (sm_100) =====

	.target	sm_100

	.elftype	@"ET_EXEC"


//--------------------- .note.nv.tkinfo           --------------------------
	.section	.note.nv.tkinfo,"",@"SHT_NOTE"
	.sectionflags	@"SHF_NOTE_NV_TKINFO"
	.tkinfo
        /*0018*/ 	.word	0x00000002
        /*0030*/ 	.string	""
        /*0030*/ 	.string	"ptxas"
        /*0030*/ 	.string	"Cuda compilation tools, release 13.0, V13.0.88"
        /*0030*/ 	.string	"Build cuda_13.0.r13.0/compiler.36424714_0"
        /*0030*/ 	.string	"-arch sm_100 -m 64 "



//--------------------- .note.nv.cuinfo           --------------------------
	.section	.note.nv.cuinfo,"",@"SHT_NOTE"
	.sectionflags	@"SHF_NOTE_NV_CUINFO"
        /*0018*/ 	.short	0x0002
        /*001a*/ 	.short	0x0064
        /*001c*/ 	.short	0x0082
	.zero		2


//--------------------- .nv.info                  --------------------------
	.section	.nv.info,"",@"SHT_CUDA_INFO"
	.align	4


	//----- nvinfo : EIATTR_REGCOUNT
	.align		4
        /*0000*/ 	.byte	0x04, 0x2f
        /*0002*/ 	.short	(.L_2 - .L_1)
	.align		4
.L_1:
        /*0004*/ 	.word	index@(_Z10testKernelv)
        /*0008*/ 	.word	0x00000018


	//----- nvinfo : EIATTR_FRAME_SIZE
	.align		4
.L_2:
        /*000c*/ 	.byte	0x04, 0x11
        /*000e*/ 	.short	(.L_4 - .L_3)
	.align		4
.L_3:
        /*0010*/ 	.word	index@(_Z10testKernelv)
        /*0014*/ 	.word	0x00000008


	//----- nvinfo : EIATTR_MIN_STACK_SIZE
	.align		4
.L_4:
        /*0018*/ 	.byte	0x04, 0x12
        /*001a*/ 	.short	(.L_6 - .L_5)
	.align		4
.L_5:
        /*001c*/ 	.word	index@(_Z10testKernelv)
        /*0020*/ 	.word	0x00000008
.L_6:


//--------------------- .nv.compat                --------------------------
	.section	.nv.compat,"",@"SHT_CUDA_COMPAT_INFO"
	.align	4
        /*0000*/ 	.byte	0x02, 0x09, 0x00, 0x00, 0x02, 0x02, 0x01, 0x00, 0x02, 0x05, 0x05, 0x00, 0x03, 0x07, 0x01, 0x01
        /*0010*/ 	.byte	0x02, 0x03, 0x00, 0x00, 0x02, 0x06, 0x01, 0x00, 0x04, 0x0b, 0x08, 0x00, 0x09, 0x00, 0x00, 0x00
        /*0020*/ 	.byte	0x00, 0x00, 0x00, 0x00


//--------------------- .nv.info._Z10testKernelv  --------------------------
	.section	.nv.info._Z10testKernelv,"",@"SHT_CUDA_INFO"
	.sectionflags	@""
	.align	4


	//----- nvinfo : EIATTR_CUDA_API_VERSION
	.align		4
        /*0000*/ 	.byte	0x04, 0x37
        /*0002*/ 	.short	(.L_8 - .L_7)
.L_7:
        /*0004*/ 	.word	0x00000082


	//----- nvinfo : EIATTR_SPARSE_MMA_MASK
	.align		4
.L_8:
        /*0008*/ 	.byte	0x03, 0x50
        /*000a*/ 	.short	0x0000


	//----- nvinfo : EIATTR_MAXREG_COUNT
	.align		4
        /*000c*/ 	.byte	0x03, 0x1b
        /*000e*/ 	.short	0x00ff


	//----- nvinfo : EIATTR_EXTERNS
	.align		4
        /*0010*/ 	.byte	0x04, 0x0f
        /*0012*/ 	.short	(.L_10 - .L_9)


	//   ....[0]....
	.align		4
.L_9:
        /*0014*/ 	.word	index@(vprintf)


	//----- nvinfo : EIATTR_MERCURY_ISA_VERSION
	.align		4
.L_10:
        /*0018*/ 	.byte	0x03, 0x5f
        /*001a*/ 	.short	0x0101


	//----- nvinfo : EIATTR_VRC_CTA_INIT_COUNT
	.align		4
        /*001c*/ 	.byte	0x02, 0x4a
	.zero		1
	.zero		1


	//----- nvinfo : EIATTR_SYSCALL_OFFSETS
	.align		4
        /*0020*/ 	.byte	0x04, 0x46
        /*0022*/ 	.short	(.L_12 - .L_11)


	//   ....[0]....
.L_11:
        /*0024*/ 	.word	0x000000d0


	//----- nvinfo : EIATTR_EXIT_INSTR_OFFSETS
	.align		4
.L_12:
        /*0028*/ 	.byte	0x04, 0x1c
        /*002a*/ 	.short	(.L_14 - .L_13)


	//   ....[0]....
.L_13:
        /*002c*/ 	.word	0x000000e0


	//----- nvinfo : EIATTR_SW_WAR
	.align		4
.L_14:
        /*0030*/ 	.byte	0x04, 0x36
        /*0032*/ 	.short	(.L_16 - .L_15)
.L_15:
        /*0034*/ 	.word	0x00000008
.L_16:


//--------------------- .nv.callgraph             --------------------------
	.section	.nv.callgraph,"",@"SHT_CUDA_CALLGRAPH"
	.align	4
	.sectionentsize	8
	.align		4
        /*0000*/ 	.word	0x00000000
	.align		4
        /*0004*/ 	.word	0xffffffff
	.align		4
        /*0008*/ 	.word	index@(_Z10testKernelv)
	.align		4
        /*000c*/ 	.word	index@(vprintf)
	.align		4
        /*0010*/ 	.word	0x00000000
	.align		4
        /*0014*/ 	.word	0xfffffffe
	.align		4
        /*0018*/ 	.word	0x00000000
	.align		4
        /*001c*/ 	.word	0xfffffffd
	.align		4
        /*0020*/ 	.word	0x00000000
	.align		4
        /*0024*/ 	.word	0xfffffffc


//--------------------- .nv.constant4             --------------------------
	.section	.nv.constant4,"a",@progbits
	.align	8
	.align		8
.nv.constant4:
        /*0000*/ 	.dword	vprintf
	.align		8
        /*0008*/ 	.dword	$str


//--------------------- .text._Z10testKernelv     --------------------------
	.section	.text._Z10testKernelv,"ax",@progbits
	.align	128
        .global         _Z10testKernelv
        .type           _Z10testKernelv,@function
        .size           _Z10testKernelv,(.L_x_2 - _Z10testKernelv)
        .other          _Z10testKernelv,@"STO_CUDA_ENTRY STV_DEFAULT"
_Z10testKernelv:
.text._Z10testKernelv:
[----:B------:R-:W0:Y:S02]  /*0000*/  LDC R1, c[0x0][0x37c] ;  /* 0x0000df00ff017b82 */ /* 0x000e240000000800 */
[----:B0-----:R-:W-:Y:S01]  /*0010*/  VIADD R1, R1, 0xfffffff8 ;  /* 0xfffffff801017836 */ /* 0x001fe20000000000 */
[----:B------:R-:W-:Y:S01]  /*0020*/  MOV R0, 0x0 ;  /* 0x0000000000007802 */ /* 0x000fe20000000f00 */
[----:B------:R-:W0:Y:S03]  /*0030*/  LDCU UR4, c[0x0][0x2f8] ;  /* 0x00005f00ff0477ac */ /* 0x000e260008000800 */
[----:B------:R1:W-:Y:S01]  /*0040*/  STL [R1], RZ ;  /* 0x000000ff01007387 */ /* 0x0003e20000100800 */
[----:B------:R1:W2:Y:S01]  /*0050*/  LDC.64 R2, c[0x4][R0] ;  /* 0x0100000000027b82 */ /* 0x0002a20000000a00 */
[----:B------:R-:W3:Y:S01]  /*0060*/  LDCU.64 UR6, c[0x4][0x8] ;  /* 0x01000100ff0677ac */ /* 0x000ee20008000a00 */
[----:B------:R-:W4:Y:S01]  /*0070*/  LDCU UR5, c[0x0][0x2fc] ;  /* 0x00005f80ff0577ac */ /* 0x000f220008000800 */
[----:B0-----:R-:W-:Y:S01]  /*0080*/  IADD3 R6, P0, PT, R1, UR4, RZ ;  /* 0x0000000401067c10 */ /* 0x001fe2000ff1e0ff */
[----:B---3--:R-:W-:Y:S01]  /*0090*/  IMAD.U32 R4, RZ, RZ, UR6 ;  /* 0x00000006ff047e24 */ /* 0x008fe2000f8e00ff */
[----:B------:R-:W-:-:S03]  /*00a0*/  MOV R5, UR7 ;  /* 0x0000000700057c02 */ /* 0x000fc60008000f00 */
[----:B-1--4-:R-:W-:-:S08]  /*00b0*/  IMAD.X R7, RZ, RZ, UR5, P0 ;  /* 0x00000005ff077e24 */ /* 0x012fd000080e06ff */
[----:B------:R-:W-:-:S07]  /*00c0*/  LEPC R20, `(.L_x_0) ;  /* 0x000000001014794e */ /* 0x000fce0000000000 */
[----:B--2---:R-:W-:Y:S05]  /*00d0*/  CALL.ABS.NOINC R2 ;  /* 0x0000000002007343 */ /* 0x004fea0003c00000 */
.L_x_0:
[----:B------:R-:W-:Y:S05]  /*00e0*/  EXIT ;  /* 0x000000000000794d */ /* 0x000fea0003800000 */
.L_x_1:
[----:B------:R-:W-:-:S00]  /*00f0*/  BRA `(.L_x_1) ;  /* 0xfffffffc00fc7947 */ /* 0x000fc0000383ffff */
[----:B------:R-:W-:-:S00]  /*0100*/  NOP ;  /* 0x0000000000007918 */ /* 0x000fc00000000000 */
[----:B------:R-:W-:-:S00]  /*0110*/  NOP ;  /* 0x0000000000007918 */ /* 0x000fc00000000000 */
[----:B------:R-:W-:-:S00]  /*0120*/  NOP ;  /* 0x0000000000007918 */ /* 0x000fc00000000000 */
[----:B------:R-:W-:-:S00]  /*0130*/  NOP ;  /* 0x0000000000007918 */ /* 0x000fc00000000000 */
[----:B------:R-:W-:-:S00]  /*0140*/  NOP ;  /* 0x0000000000007918 */ /* 0x000fc00000000000 */
[----:B------:R-:W-:-:S00]  /*0150*/  NOP ;  /* 0x0000000000007918 */ /* 0x000fc00000000000 */
[----:B------:R-:W-:-:S00]  /*0160*/  NOP ;  /* 0x0000000000007918 */ /* 0x000fc00000000000 */
[----:B------:R-:W-:-:S00]  /*0170*/  NOP ;  /* 0x0000000000007918 */ /* 0x000fc00000000000 */
.L_x_2:


//--------------------- .nv.global.init           --------------------------
	.section	.nv.global.init,"aw",@progbits
.nv.global.init:
	.type		$str,@object
	.size		$str,(.L_0 - $str)
$str:
        /*0000*/ 	.byte	0x53, 0x74, 0x61, 0x74, 0x69, 0x63, 0x20, 0x76, 0x61, 0x72, 0x3a, 0x20, 0x25, 0x64, 0x0a, 0x00
.L_0:


//--------------------- .nv.shared.reserved.0     --------------------------
	.section	.nv.shared.reserved.0,"aw",@nobits
	.weak		__nv_reservedSMEM_offset_0_alias
	.size		__nv_reservedSMEM_offset_0_alias, 0, 64
	.other		__nv_reservedSMEM_offset_0_alias,@"STO_CUDA_RESERVED_SHARED STV_DEFAULT"
__nv_reservedSMEM_offset_0_alias:
	.zero		0
	.zero		64


//--------------------- .nv.constant0._Z10testKernelv --------------------------
	.section	.nv.constant0._Z10testKernelv,"a",@progbits
	.sectionflags	@""
	.align	4
.nv.constant0._Z10testKernelv:
	.zero		896


//--------------------- SYMBOLS --------------------------

	.type		.nv.reservedSmem.offset0,@object
	.size		.nv.reservedSmem.offset0,0x4
	.type		vprintf,@function
